	.headerflags	@"EF_CUDA_TEXMODE_UNIFIED EF_CUDA_64BIT_ADDRESS EF_CUDA_ACCELERATORS EF_CUDA_SM90 EF_CUDA_VIRTUAL_SM(EF_CUDA_SM90)"
	.elftype	@"ET_EXEC"


//--------------------- .nv.info                  --------------------------
	.section	.nv.info,"",@"SHT_CUDA_INFO"
	.align	4


	//----- nvinfo : EIATTR_REGCOUNT
	.align		4
        /*0000*/ 	.byte	0x04, 0x2f
        /*0002*/ 	.short	(.L_3 - .L_2)
	.align		4
.L_2:
        /*0004*/ 	.word	index@(triton_poi_fused__native_batch_norm_legit_no_training_cat_relu_37)
        /*0008*/ 	.word	0x00000038


	//----- nvinfo : EIATTR_MIN_STACK_SIZE
	.align		4
.L_3:
        /*000c*/ 	.byte	0x04, 0x12
        /*000e*/ 	.short	(.L_5 - .L_4)
	.align		4
.L_4:
        /*0010*/ 	.word	index@(triton_poi_fused__native_batch_norm_legit_no_training_cat_relu_37)
        /*0014*/ 	.word	0x00000000


	//----- nvinfo : EIATTR_FRAME_SIZE
	.align		4
.L_5:
        /*0018*/ 	.byte	0x04, 0x11
        /*001a*/ 	.short	(.L_7 - .L_6)
	.align		4
.L_6:
        /*001c*/ 	.word	index@(triton_poi_fused__native_batch_norm_legit_no_training_cat_relu_37)
        /*0020*/ 	.word	0x00000000


	//----- nvinfo : EIATTR_MIN_STACK_SIZE
	.align		4
.L_7:
        /*0024*/ 	.byte	0x04, 0x12
        /*0026*/ 	.short	(.L_9 - .L_8)
	.align		4
.L_8:
        /*0028*/ 	.word	index@(triton_poi_fused__native_batch_norm_legit_no_training_cat_relu_37)
        /*002c*/ 	.word	0x00000000
.L_9:


//--------------------- .nv.info.triton_poi_fused__native_batch_norm_legit_no_training_cat_relu_37 --------------------------
	.section	.nv.info.triton_poi_fused__native_batch_norm_legit_no_training_cat_relu_37,"",@"SHT_CUDA_INFO"
	.sectionflags	@""
	.align	4


	//----- nvinfo : EIATTR_CUDA_API_VERSION
	.align		4
        /*0000*/ 	.byte	0x04, 0x37
        /*0002*/ 	.short	(.L_11 - .L_10)
.L_10:
        /*0004*/ 	.word	0x0000007c


	//----- nvinfo : EIATTR_KPARAM_INFO
	.align		4
.L_11:
        /*0008*/ 	.byte	0x04, 0x17
        /*000a*/ 	.short	(.L_13 - .L_12)
.L_12:
        /*000c*/ 	.word	0x00000000
        /*0010*/ 	.short	0x000e
        /*0012*/ 	.short	0x0070
        /*0014*/ 	.byte	0x00, 0xf0, 0x11, 0x00


	//----- nvinfo : EIATTR_KPARAM_INFO
	.align		4
.L_13:
        /*0018*/ 	.byte	0x04, 0x17
        /*001a*/ 	.short	(.L_15 - .L_14)
.L_14:
        /*001c*/ 	.word	0x00000000
        /*0020*/ 	.short	0x000d
        /*0022*/ 	.short	0x0068
        /*0024*/ 	.byte	0x00, 0xf4, 0x21, 0x00


	//----- nvinfo : EIATTR_KPARAM_INFO
	.align		4
.L_15:
        /*0028*/ 	.byte	0x04, 0x17
        /*002a*/ 	.short	(.L_17 - .L_16)
.L_16:
        /*002c*/ 	.word	0x00000000
        /*0030*/ 	.short	0x000c
        /*0032*/ 	.short	0x0060
        /*0034*/ 	.byte	0x00, 0xf4, 0x21, 0x00


	//----- nvinfo : EIATTR_KPARAM_INFO
	.align		4
.L_17:
        /*0038*/ 	.byte	0x04, 0x17
        /*003a*/ 	.short	(.L_19 - .L_18)
.L_18:
        /*003c*/ 	.word	0x00000000
        /*0040*/ 	.short	0x000b
        /*0042*/ 	.short	0x0058
        /*0044*/ 	.byte	0x00, 0xf4, 0x21, 0x00


	//----- nvinfo : EIATTR_KPARAM_INFO
	.align		4
.L_19:
        /*0048*/ 	.byte	0x04, 0x17
        /*004a*/ 	.short	(.L_21 - .L_20)
.L_20:
        /*004c*/ 	.word	0x00000000
        /*0050*/ 	.short	0x000a
        /*0052*/ 	.short	0x0050
        /*0054*/ 	.byte	0x00, 0xf4, 0x21, 0x00


	//----- nvinfo : EIATTR_KPARAM_INFO
	.align		4
.L_21:
        /*0058*/ 	.byte	0x04, 0x17
        /*005a*/ 	.short	(.L_23 - .L_22)
.L_22:
        /*005c*/ 	.word	0x00000000
        /*0060*/ 	.short	0x0009
        /*0062*/ 	.short	0x0048
        /*0064*/ 	.byte	0x00, 0xf4, 0x21, 0x00


	//----- nvinfo : EIATTR_KPARAM_INFO
	.align		4
.L_23:
        /*0068*/ 	.byte	0x04, 0x17
        /*006a*/ 	.short	(.L_25 - .L_24)
.L_24:
        /*006c*/ 	.word	0x00000000
        /*0070*/ 	.short	0x0008
        /*0072*/ 	.short	0x0040
        /*0074*/ 	.byte	0x00, 0xf4, 0x21, 0x00


	//----- nvinfo : EIATTR_KPARAM_INFO
	.align		4
.L_25:
        /*0078*/ 	.byte	0x04, 0x17
        /*007a*/ 	.short	(.L_27 - .L_26)
.L_26:
        /*007c*/ 	.word	0x00000000
        /*0080*/ 	.short	0x0007
        /*0082*/ 	.short	0x0038
        /*0084*/ 	.byte	0x00, 0xf4, 0x21, 0x00


	//----- nvinfo : EIATTR_KPARAM_INFO
	.align		4
.L_27:
        /*0088*/ 	.byte	0x04, 0x17
        /*008a*/ 	.short	(.L_29 - .L_28)
.L_28:
        /*008c*/ 	.word	0x00000000
        /*0090*/ 	.short	0x0006
        /*0092*/ 	.short	0x0030
        /*0094*/ 	.byte	0x00, 0xf4, 0x21, 0x00


	//----- nvinfo : EIATTR_KPARAM_INFO
	.align		4
.L_29:
        /*0098*/ 	.byte	0x04, 0x17
        /*009a*/ 	.short	(.L_31 - .L_30)
.L_30:
        /*009c*/ 	.word	0x00000000
        /*00a0*/ 	.short	0x0005
        /*00a2*/ 	.short	0x0028
        /*00a4*/ 	.byte	0x00, 0xf4, 0x21, 0x00


	//----- nvinfo : EIATTR_KPARAM_INFO
	.align		4
.L_31:
        /*00a8*/ 	.byte	0x04, 0x17
        /*00aa*/ 	.short	(.L_33 - .L_32)
.L_32:
        /*00ac*/ 	.word	0x00000000
        /*00b0*/ 	.short	0x0004
        /*00b2*/ 	.short	0x0020
        /*00b4*/ 	.byte	0x00, 0xf4, 0x21, 0x00


	//----- nvinfo : EIATTR_KPARAM_INFO
	.align		4
.L_33:
        /*00b8*/ 	.byte	0x04, 0x17
        /*00ba*/ 	.short	(.L_35 - .L_34)
.L_34:
        /*00bc*/ 	.word	0x00000000
        /*00c0*/ 	.short	0x0003
        /*00c2*/ 	.short	0x0018
        /*00c4*/ 	.byte	0x00, 0xf4, 0x21, 0x00


	//----- nvinfo : EIATTR_KPARAM_INFO
	.align		4
.L_35:
        /*00c8*/ 	.byte	0x04, 0x17
        /*00ca*/ 	.short	(.L_37 - .L_36)
.L_36:
        /*00cc*/ 	.word	0x00000000
        /*00d0*/ 	.short	0x0002
        /*00d2*/ 	.short	0x0010
        /*00d4*/ 	.byte	0x00, 0xf4, 0x21, 0x00


	//----- nvinfo : EIATTR_KPARAM_INFO
	.align		4
.L_37:
        /*00d8*/ 	.byte	0x04, 0x17
        /*00da*/ 	.short	(.L_39 - .L_38)
.L_38:
        /*00dc*/ 	.word	0x00000000
        /*00e0*/ 	.short	0x0001
        /*00e2*/ 	.short	0x0008
        /*00e4*/ 	.byte	0x00, 0xf4, 0x21, 0x00


	//----- nvinfo : EIATTR_KPARAM_INFO
	.align		4
.L_39:
        /*00e8*/ 	.byte	0x04, 0x17
        /*00ea*/ 	.short	(.L_41 - .L_40)
.L_40:
        /*00ec*/ 	.word	0x00000000
        /*00f0*/ 	.short	0x0000
        /*00f2*/ 	.short	0x0000
        /*00f4*/ 	.byte	0x00, 0xf4, 0x21, 0x00


	//----- nvinfo : EIATTR_SPARSE_MMA_MASK
	.align		4
.L_41:
        /*00f8*/ 	.byte	0x03, 0x50
        /*00fa*/ 	.short	0x0000


	//----- nvinfo : EIATTR_MAXREG_COUNT
	.align		4
        /*00fc*/ 	.byte	0x03, 0x1b
        /*00fe*/ 	.short	0x00ff


	//----- nvinfo : EIATTR_EXIT_INSTR_OFFSETS
	.align		4
        /*0100*/ 	.byte	0x04, 0x1c
        /*0102*/ 	.short	(.L_43 - .L_42)


	//   ....[0]....
.L_42:
        /*0104*/ 	.word	0x00001590


	//----- nvinfo : EIATTR_REQNTID
	.align		4
.L_43:
        /*0108*/ 	.byte	0x04, 0x10
        /*010a*/ 	.short	(.L_45 - .L_44)
.L_44:
        /*010c*/ 	.word	0x00000080
        /*0110*/ 	.word	0x00000001
        /*0114*/ 	.word	0x00000001


	//----- nvinfo : EIATTR_CBANK_PARAM_SIZE
	.align		4
.L_45:
        /*0118*/ 	.byte	0x03, 0x19
        /*011a*/ 	.short	0x0074


	//----- nvinfo : EIATTR_PARAM_CBANK
	.align		4
        /*011c*/ 	.byte	0x04, 0x0a
        /*011e*/ 	.short	(.L_47 - .L_46)
	.align		4
.L_46:
        /*0120*/ 	.word	index@(.nv.constant0.triton_poi_fused__native_batch_norm_legit_no_training_cat_relu_37)
        /*0124*/ 	.short	0x0210
        /*0126*/ 	.short	0x0074


	//----- nvinfo : EIATTR_SW_WAR
	.align		4
.L_47:
        /*0128*/ 	.byte	0x04, 0x36
        /*012a*/ 	.short	(.L_49 - .L_48)
.L_48:
        /*012c*/ 	.word	0x00000008
.L_49:


//--------------------- .nv.callgraph             --------------------------
	.section	.nv.callgraph,"",@"SHT_CUDA_CALLGRAPH"
	.align	4
	.sectionentsize	8
	.align		4
        /*0000*/ 	.word	0x00000000
	.align		4
        /*0004*/ 	.word	0xffffffff
	.align		4
        /*0008*/ 	.word	0x00000000
	.align		4
        /*000c*/ 	.word	0xfffffffe
	.align		4
        /*0010*/ 	.word	0x00000000
	.align		4
        /*0014*/ 	.word	0xfffffffd
	.align		4
        /*0018*/ 	.word	0x00000000
	.align		4
        /*001c*/ 	.word	0xfffffffc


//--------------------- .nv.constant4             --------------------------
	.section	.nv.constant4,"a",@progbits
	.align	8
	.align		8
.nv.constant4:
        /*0000*/ 	.dword	_$_str
	.align		8
        /*0008*/ 	.dword	_$_str_$_2


//--------------------- .text.triton_poi_fused__native_batch_norm_legit_no_training_cat_relu_37 --------------------------
	.section	.text.triton_poi_fused__native_batch_norm_legit_no_training_cat_relu_37,"ax",@progbits
	.align	128
        .global         triton_poi_fused__native_batch_norm_legit_no_training_cat_relu_37
        .type           triton_poi_fused__native_batch_norm_legit_no_training_cat_relu_37,@function
        .size           triton_poi_fused__native_batch_norm_legit_no_training_cat_relu_37,(.L_x_1 - triton_poi_fused__native_batch_norm_legit_no_training_cat_relu_37)
        .other          triton_poi_fused__native_batch_norm_legit_no_training_cat_relu_37,@"STO_CUDA_ENTRY STV_DEFAULT"
triton_poi_fused__native_batch_norm_legit_no_training_cat_relu_37:
.text.triton_poi_fused__native_batch_norm_legit_no_training_cat_relu_37:
[----:B------:R-:W-:Y:S01]  /*0000*/  LDC R1, c[0x0][0x28] ;  /* 0x00000a00ff017b82 */ /* 0x000fe20000000800 */
[----:B------:R-:W1:Y:S01]  /*0010*/  S2R R0, SR_TID.X ;  /* 0x0000000000007919 */ /* 0x000e620000002100 */
[----:B------:R-:W-:Y:S01]  /*0020*/  ULDC.64 UR10, c[0x0][0x240] ;  /* 0x00009000000a7ab9 */ /* 0x000fe20000000a00 */
[----:B------:R-:W-:Y:S01]  /*0030*/  ULDC.64 UR12, c[0x0][0x248] ;  /* 0x00009200000c7ab9 */ /* 0x000fe20000000a00 */
[----:B------:R-:W-:Y:S01]  /*0040*/  CS2R R8, SRZ ;  /* 0x0000000000087805 */ /* 0x000fe2000001ff00 */
[----:B------:R-:W2:Y:S01]  /*0050*/  S2R R37, SR_CTAID.X ;  /* 0x0000000000257919 */ /* 0x000ea20000002500 */
[----:B------:R-:W-:Y:S01]  /*0060*/  CS2R R10, SRZ ;  /* 0x00000000000a7805 */ /* 0x000fe2000001ff00 */
[----:B------:R-:W-:Y:S01]  /*0070*/  ULDC.64 UR4, c[0x0][0x208] ;  /* 0x0000820000047ab9 */ /* 0x000fe20000000a00 */
[----:B------:R-:W-:Y:S01]  /*0080*/  ULDC.64 UR8, c[0x0][0x238] ;  /* 0x00008e0000087ab9 */ /* 0x000fe20000000a00 */
[----:B------:R-:W3:Y:S01]  /*0090*/  LDC.64 R46, c[0x0][0x258] ;  /* 0x00009600ff2e7b82 */ /* 0x000ee20000000a00 */
[----:B------:R-:W-:Y:S01]  /*00a0*/  ULDC.64 UR6, c[0x0][0x230] ;  /* 0x00008c0000067ab9 */ /* 0x000fe20000000a00 */
[----:B-1----:R-:W-:Y:S01]  /*00b0*/  IMAD.SHL.U32 R0, R0, 0x4, RZ ;  /* 0x0000000400007824 */ /* 0x002fe200078e00ff */
[----:B--2---:R-:W-:-:S04]  /*00c0*/  SHF.R.S32.HI R2, RZ, 0x15, R37 ;  /* 0x00000015ff027819 */ /* 0x004fc80000011425 */
[----:B------:R-:W-:-:S05]  /*00d0*/  LOP3.LUT R0, R0, 0x1fc, RZ, 0xc0, !PT ;  /* 0x000001fc00007812 */ /* 0x000fca00078ec0ff */
[----:B------:R-:W-:Y:S01]  /*00e0*/  IMAD R37, R37, 0x400, R0 ;  /* 0x0000040025257824 */ /* 0x000fe200078e0200 */
[----:B------:R-:W-:-:S03]  /*00f0*/  SGXT R0, R2, 0x1 ;  /* 0x000000010200781a */ /* 0x000fc60000000200 */
[----:B------:R-:W-:-:S04]  /*0100*/  VIADD R38, R37, 0x200 ;  /* 0x0000020025267836 */ /* 0x000fc80000000000 */
[----:B------:R-:W-:Y:S01]  /*0110*/  IMAD.HI R39, R38, 0x2aaaaaab, RZ ;  /* 0x2aaaaaab26277827 */ /* 0x000fe200078e02ff */
[----:B------:R-:W-:-:S04]  /*0120*/  LEA.HI R2, R0, R38, RZ, 0xa ;  /* 0x0000002600027211 */ /* 0x000fc800078f50ff */
[----:B------:R-:W-:Y:S02]  /*0130*/  SHF.R.S32.HI R45, RZ, 0xa, R2 ;  /* 0x0000000aff2d7819 */ /* 0x000fe40000011402 */
[----:B------:R-:W-:Y:S02]  /*0140*/  SHF.R.U32.HI R4, RZ, 0x1f, R39 ;  /* 0x0000001fff047819 */ /* 0x000fe40000011627 */
[----:B------:R-:W-:Y:S01]  /*0150*/  LOP3.LUT R3, R2, 0xfffffc00, RZ, 0xc0, !PT ;  /* 0xfffffc0002037812 */ /* 0x000fe200078ec0ff */
[----:B------:R-:W-:Y:S01]  /*0160*/  IMAD.HI R5, R45, 0x2aaaaaab, RZ ;  /* 0x2aaaaaab2d057827 */ /* 0x000fe200078e02ff */
[----:B------:R-:W-:-:S03]  /*0170*/  LEA.HI.SX32 R39, R39, R4, 0x11 ;  /* 0x0000000427277211 */ /* 0x000fc600078f8aff */
[----:B------:R-:W-:Y:S01]  /*0180*/  IMAD.IADD R2, R38, 0x1, -R3 ;  /* 0x0000000126027824 */ /* 0x000fe200078e0a03 */
[----:B------:R-:W-:-:S03]  /*0190*/  SHF.R.U32.HI R6, RZ, 0x1f, R5 ;  /* 0x0000001fff067819 */ /* 0x000fc60000011605 */
[----:B------:R-:W-:Y:S01]  /*01a0*/  IMAD R2, R39, 0x3000, R2 ;  /* 0x0000300027027824 */ /* 0x000fe200078e0202 */
[----:B------:R-:W-:-:S04]  /*01b0*/  LEA.HI R6, R5, R6, RZ, 0x1b ;  /* 0x0000000605067211 */ /* 0x000fc800078fd8ff */
[----:B------:R-:W-:Y:S01]  /*01c0*/  SHF.R.S32.HI R4, RZ, 0x1f, R2 ;  /* 0x0000001fff047819 */ /* 0x000fe20000011402 */
[----:B------:R-:W-:Y:S01]  /*01d0*/  IMAD R45, R6, -0xc0, R45 ;  /* 0xffffff40062d7824 */ /* 0x000fe200078e022d */
[----:B------:R-:W-:-:S03]  /*01e0*/  CS2R R6, SRZ ;  /* 0x0000000000067805 */ /* 0x000fc6000001ff00 */
[C---:B------:R-:W-:Y:S01]  /*01f0*/  IMAD.SHL.U32 R3, R45.reuse, 0x400, RZ ;  /* 0x000004002d037824 */ /* 0x040fe200078e00ff */
[C---:B------:R-:W-:Y:S01]  /*0200*/  ISETP.GT.AND P6, PT, R45.reuse, 0xb3, PT ;  /* 0x000000b32d00780c */ /* 0x040fe20003fc4270 */
[----:B------:R-:W-:-:S03]  /*0210*/  VIADD R5, R45, 0xffffff58 ;  /* 0xffffff582d057836 */ /* 0x000fc60000000000 */
[----:B------:R-:W-:Y:S02]  /*0220*/  IADD3 R2, P0, R2, R3, RZ ;  /* 0x0000000302027210 */ /* 0x000fe40007f1e0ff */
[----:B------:R-:W-:Y:S02]  /*0230*/  ISETP.GE.U32.AND P3, PT, R5, 0xc, PT ;  /* 0x0000000c0500780c */ /* 0x000fe40003f66070 */
[----:B------:R-:W-:Y:S01]  /*0240*/  LEA.HI.X.SX32 R3, R3, R4, 0x1, P0 ;  /* 0x0000000403037211 */ /* 0x000fe200000f0eff */
[C---:B------:R-:W-:Y:S01]  /*0250*/  IMAD.SHL.U32 R27, R2.reuse, 0x4, RZ ;  /* 0x00000004021b7824 */ /* 0x040fe200078e00ff */
[----:B------:R-:W-:Y:S02]  /*0260*/  CS2R R4, SRZ ;  /* 0x0000000000047805 */ /* 0x000fe4000001ff00 */
[----:B------:R-:W-:Y:S02]  /*0270*/  SHF.L.U64.HI R26, R2, 0x2, R3 ;  /* 0x00000002021a7819 */ /* 0x000fe40000010203 */
[----:B------:R-:W-:-:S02]  /*0280*/  IADD3 R2, P0, R27, UR10, RZ ;  /* 0x0000000a1b027c10 */ /* 0x000fc4000ff1e0ff */
[----:B------:R-:W-:Y:S02]  /*0290*/  IADD3 R12, P1, R27, UR12, RZ ;  /* 0x0000000c1b0c7c10 */ /* 0x000fe4000ff3e0ff */
[----:B------:R-:W-:Y:S02]  /*02a0*/  IADD3.X R3, R26, UR11, RZ, P0, !PT ;  /* 0x0000000b1a037c10 */ /* 0x000fe400087fe4ff */
[----:B------:R-:W-:-:S03]  /*02b0*/  IADD3.X R13, R26, UR13, RZ, P1, !PT ;  /* 0x0000000d1a0d7c10 */ /* 0x000fc60008ffe4ff */
[----:B------:R1:W2:Y:S04]  /*02c0*/  @!P3 LDG.E.128 R4, desc[UR4][R2.64+-0xa8000] ;  /* 0xf58000040204b981 */ /* 0x0002a8000c1e1d00 */
[----:B------:R4:W5:Y:S01]  /*02d0*/  @P6 LDG.E.128 R8, desc[UR4][R12.64+-0xb4000] ;  /* 0xf4c000040c086981 */ /* 0x000962000c1e1d00 */
[----:B------:R-:W-:Y:S01]  /*02e0*/  LEA.HI R0, R0, R37, RZ, 0xa ;  /* 0x0000002500007211 */ /* 0x000fe200078f50ff */
[----:B------:R-:W-:Y:S01]  /*02f0*/  IMAD.HI R42, R37, 0x2aaaaaab, RZ ;  /* 0x2aaaaaab252a7827 */ /* 0x000fe200078e02ff */
[----:B------:R-:W-:Y:S02]  /*0300*/  CS2R R32, SRZ ;  /* 0x0000000000207805 */ /* 0x000fe4000001ff00 */
[----:B------:R-:W-:Y:S02]  /*0310*/  CS2R R34, SRZ ;  /* 0x0000000000227805 */ /* 0x000fe4000001ff00 */
[----:B------:R-:W-:-:S02]  /*0320*/  SHF.R.S32.HI R24, RZ, 0xa, R0 ;  /* 0x0000000aff187819 */ /* 0x000fc40000011400 */
[----:B------:R-:W-:Y:S02]  /*0330*/  SHF.R.U32.HI R15, RZ, 0x1f, R42 ;  /* 0x0000001fff0f7819 */ /* 0x000fe4000001162a */
[----:B------:R-:W-:Y:S01]  /*0340*/  LOP3.LUT R0, R0, 0xfffffc00, RZ, 0xc0, !PT ;  /* 0xfffffc0000007812 */ /* 0x000fe200078ec0ff */
[----:B------:R-:W-:Y:S01]  /*0350*/  IMAD.HI R14, R24, 0x2aaaaaab, RZ ;  /* 0x2aaaaaab180e7827 */ /* 0x000fe200078e02ff */
[----:B------:R-:W-:-:S03]  /*0360*/  LEA.HI.SX32 R42, R42, R15, 0x11 ;  /* 0x0000000f2a2a7211 */ /* 0x000fc600078f8aff */
[----:B-1----:R-:W-:Y:S01]  /*0370*/  IMAD.IADD R3, R37, 0x1, -R0 ;  /* 0x0000000125037824 */ /* 0x002fe200078e0a00 */
[----:B------:R-:W-:Y:S01]  /*0380*/  SHF.R.U32.HI R17, RZ, 0x1f, R14 ;  /* 0x0000001fff117819 */ /* 0x000fe2000001160e */
[----:B----4-:R-:W-:Y:S02]  /*0390*/  VIADD R12, R45, 0xffffff64 ;  /* 0xffffff642d0c7836 */ /* 0x010fe40000000000 */
[----:B------:R-:W-:Y:S01]  /*03a0*/  IMAD R3, R42, 0x3000, R3 ;  /* 0x000030002a037824 */ /* 0x000fe200078e0203 */
[----:B------:R-:W-:Y:S02]  /*03b0*/  LEA.HI R17, R14, R17, RZ, 0x1b ;  /* 0x000000110e117211 */ /* 0x000fe400078fd8ff */
[----:B------:R-:W-:Y:S02]  /*03c0*/  ISETP.GE.U32.AND P4, PT, R12, 0xc, PT ;  /* 0x0000000c0c00780c */ /* 0x000fe40003f86070 */
[----:B------:R-:W-:Y:S01]  /*03d0*/  SHF.R.S32.HI R13, RZ, 0x1f, R3 ;  /* 0x0000001fff0d7819 */ /* 0x000fe20000011403 */
[----:B------:R-:W-:Y:S01]  /*03e0*/  IMAD R24, R17, -0xc0, R24 ;  /* 0xffffff4011187824 */ /* 0x000fe200078e0218 */
[----:B------:R-:W-:-:S03]  /*03f0*/  IADD3 R12, P2, R27, UR8, RZ ;  /* 0x000000081b0c7c10 */ /* 0x000fc6000ff5e0ff */
[C---:B------:R-:W-:Y:S02]  /*0400*/  IMAD.SHL.U32 R0, R24.reuse, 0x400, RZ ;  /* 0x0000040018007824 */ /* 0x040fe400078e00ff */
[----:B------:R-:W-:-:S03]  /*0410*/  VIADD R2, R24, 0xffffff7c ;  /* 0xffffff7c18027836 */ /* 0x000fc60000000000 */
[----:B------:R-:W-:Y:S01]  /*0420*/  IADD3 R25, P1, R3, R0, RZ ;  /* 0x0000000003197210 */ /* 0x000fe20007f3e0ff */
[----:B------:R-:W-:Y:S01]  /*0430*/  VIADD R3, R45, 0xffffff70 ;  /* 0xffffff702d037836 */ /* 0x000fe20000000000 */
[----:B------:R-:W-:Y:S02]  /*0440*/  ISETP.GE.U32.AND P0, PT, R2, 0xc, PT ;  /* 0x0000000c0200780c */ /* 0x000fe40003f06070 */
[----:B------:R-:W-:Y:S02]  /*0450*/  LEA.HI.X.SX32 R44, R0, R13, 0x1, P1 ;  /* 0x0000000d002c7211 */ /* 0x000fe400008f0eff */
[----:B------:R-:W-:Y:S02]  /*0460*/  IADD3.X R13, R26, UR9, RZ, P2, !PT ;  /* 0x000000091a0d7c10 */ /* 0x000fe400097fe4ff */
[C---:B------:R-:W-:Y:S01]  /*0470*/  SHF.L.U64.HI R44, R25.reuse, 0x2, R44 ;  /* 0x00000002192c7819 */ /* 0x040fe2000001022c */
[----:B------:R-:W-:Y:S01]  /*0480*/  IMAD.SHL.U32 R25, R25, 0x4, RZ ;  /* 0x0000000419197824 */ /* 0x000fe200078e00ff */
[----:B------:R-:W-:-:S02]  /*0490*/  ISETP.GE.U32.AND P5, PT, R3, 0xc, PT ;  /* 0x0000000c0300780c */ /* 0x000fc40003fa6070 */
[----:B------:R-:W-:Y:S01]  /*04a0*/  CS2R R14, SRZ ;  /* 0x00000000000e7805 */ /* 0x000fe2000001ff00 */
[C---:B------:R-:W-:Y:S02]  /*04b0*/  VIADD R0, R24.reuse, 0xffffff64 ;  /* 0xffffff6418007836 */ /* 0x040fe40000000000 */
[----:B------:R-:W-:Y:S01]  /*04c0*/  VIADD R2, R24, 0xffffff58 ;  /* 0xffffff5818027836 */ /* 0x000fe20000000000 */
[----:B------:R-:W-:Y:S02]  /*04d0*/  CS2R R28, SRZ ;  /* 0x00000000001c7805 */ /* 0x000fe4000001ff00 */
[----:B------:R-:W-:Y:S02]  /*04e0*/  CS2R R30, SRZ ;  /* 0x00000000001e7805 */ /* 0x000fe4000001ff00 */
[----:B------:R-:W-:Y:S02]  /*04f0*/  CS2R R20, SRZ ;  /* 0x0000000000147805 */ /* 0x000fe4000001ff00 */
[----:B------:R-:W-:-:S02]  /*0500*/  CS2R R22, SRZ ;  /* 0x0000000000167805 */ /* 0x000fc4000001ff00 */
[----:B------:R-:W-:Y:S02]  /*0510*/  CS2R R16, SRZ ;  /* 0x0000000000107805 */ /* 0x000fe4000001ff00 */
[----:B------:R-:W-:Y:S02]  /*0520*/  CS2R R18, SRZ ;  /* 0x0000000000127805 */ /* 0x000fe4000001ff00 */
[----:B--2---:R-:W-:Y:S02]  /*0530*/  SEL R40, R6, RZ, !P3 ;  /* 0x000000ff06287207 */ /* 0x004fe40005800000 */
[----:B------:R-:W-:Y:S02]  /*0540*/  SEL R36, R7, RZ, !P3 ;  /* 0x000000ff07247207 */ /* 0x000fe40005800000 */
[----:B------:R-:W-:Y:S02]  /*0550*/  CS2R R6, SRZ ;  /* 0x0000000000067805 */ /* 0x000fe4000001ff00 */
[----:B-----5:R-:W-:-:S02]  /*0560*/  @P3 SEL R40, R10, RZ, P6 ;  /* 0x000000ff0a283207 */ /* 0x020fc40003000000 */
[----:B------:R-:W-:Y:S02]  /*0570*/  IADD3 R10, P2, R25, UR12, RZ ;  /* 0x0000000c190a7c10 */ /* 0x000fe4000ff5e0ff */
[----:B------:R-:W-:Y:S02]  /*0580*/  SEL R3, R4, RZ, !P3 ;  /* 0x000000ff04037207 */ /* 0x000fe40005800000 */
[----:B------:R-:W-:Y:S02]  /*0590*/  @P3 SEL R36, R11, RZ, P6 ;  /* 0x000000ff0b243207 */ /* 0x000fe40003000000 */
[----:B------:R-:W-:Y:S02]  /*05a0*/  SEL R41, R5, RZ, !P3 ;  /* 0x000000ff05297207 */ /* 0x000fe40005800000 */
[----:B------:R-:W-:Y:S02]  /*05b0*/  CS2R R4, SRZ ;  /* 0x0000000000047805 */ /* 0x000fe4000001ff00 */
[----:B------:R-:W-:-:S02]  /*05c0*/  @P3 SEL R3, R8, RZ, P6 ;  /* 0x000000ff08033207 */ /* 0x000fc40003000000 */
[----:B------:R-:W-:Y:S02]  /*05d0*/  IADD3.X R11, R44, UR13, RZ, P2, !PT ;  /* 0x0000000d2c0b7c10 */ /* 0x000fe400097fe4ff */
[----:B------:R-:W-:Y:S01]  /*05e0*/  IADD3 R8, P1, R27, UR6, RZ ;  /* 0x000000061b087c10 */ /* 0x000fe2000ff3e0ff */
[----:B------:R1:W2:Y:S01]  /*05f0*/  @!P4 LDG.E.128 R4, desc[UR4][R12.64+-0x9c000] ;  /* 0xf64000040c04c981 */ /* 0x0002a2000c1e1d00 */
[----:B------:R-:W-:Y:S02]  /*0600*/  IADD3 R50, P2, R25, UR10, RZ ;  /* 0x0000000a19327c10 */ /* 0x000fe4000ff5e0ff */
[----:B------:R-:W-:Y:S02]  /*0610*/  @P3 SEL R41, R9, RZ, P6 ;  /* 0x000000ff09293207 */ /* 0x000fe40003000000 */
[----:B------:R-:W-:Y:S02]  /*0620*/  IADD3.X R9, R26, UR7, RZ, P1, !PT ;  /* 0x000000071a097c10 */ /* 0x000fe40008ffe4ff */
[----:B------:R-:W-:Y:S01]  /*0630*/  IADD3.X R51, R44, UR11, RZ, P2, !PT ;  /* 0x0000000b2c337c10 */ /* 0x000fe200097fe4ff */
[----:B------:R-:W-:Y:S01]  /*0640*/  ULDC.64 UR10, c[0x0][0x228] ;  /* 0x00008a00000a7ab9 */ /* 0x000fe20000000a00 */
[----:B------:R-:W-:Y:S01]  /*0650*/  IADD3 R48, P1, R25, UR6, RZ ;  /* 0x0000000619307c10 */ /* 0x000fe2000ff3e0ff */
[----:B------:R4:W5:Y:S01]  /*0660*/  @!P5 LDG.E.128 R32, desc[UR4][R8.64+-0x90000] ;  /* 0xf70000040820d981 */ /* 0x000962000c1e1d00 */
[----:B------:R-:W-:-:S02]  /*0670*/  IADD3 R52, P3, R25, UR10, RZ ;  /* 0x0000000a19347c10 */ /* 0x000fc4000ff7e0ff */
[----:B-1----:R-:W-:Y:S02]  /*0680*/  CS2R R12, SRZ ;  /* 0x00000000000c7805 */ /* 0x002fe4000001ff00 */
[----:B------:R-:W-:Y:S01]  /*0690*/  IADD3.X R49, R44, UR7, RZ, P1, !PT ;  /* 0x000000072c317c10 */ /* 0x000fe20008ffe4ff */
[----:B------:R-:W-:Y:S01]  /*06a0*/  IMAD R38, R39, -0x30000, R38 ;  /* 0xfffd000027267824 */ /* 0x000fe200078e0226 */
[----:B------:R-:W-:Y:S01]  /*06b0*/  IADD3.X R53, R44, UR11, RZ, P3, !PT ;  /* 0x0000000b2c357c10 */ /* 0x000fe20009ffe4ff */
[----:B------:R-:W-:Y:S01]  /*06c0*/  ULDC.64 UR6, c[0x0][0x218] ;  /* 0x0000860000067ab9 */ /* 0x000fe20000000a00 */
[----:B------:R-:W-:Y:S02]  /*06d0*/  ISETP.GT.AND P6, PT, R24, 0xb3, PT ;  /* 0x000000b31800780c */ /* 0x000fe40003fc4270 */
[----:B----4-:R-:W-:Y:S01]  /*06e0*/  IADD3 R8, P1, R25, UR8, RZ ;  /* 0x0000000819087c10 */ /* 0x010fe2000ff3e0ff */
[----:B------:R3:W4:Y:S01]  /*06f0*/  @!P0 LDG.E.128 R12, desc[UR4][R52.64+-0x84000] ;  /* 0xf7c00004340c8981 */ /* 0x000722000c1e1d00 */
[----:B------:R-:W-:-:S02]  /*0700*/  ISETP.GE.U32.AND P2, PT, R2, 0xc, PT ;  /* 0x0000000c0200780c */ /* 0x000fc40003f46070 */
[----:B------:R-:W-:Y:S01]  /*0710*/  IADD3.X R9, R44, UR9, RZ, P1, !PT ;  /* 0x000000092c097c10 */ /* 0x000fe20008ffe4ff */
[----:B------:R-:W-:Y:S01]  /*0720*/  ULDC.64 UR8, c[0x0][0x220] ;  /* 0x0000880000087ab9 */ /* 0x000fe20000000a00 */
[----:B------:R-:W-:Y:S01]  /*0730*/  ISETP.GE.U32.AND P1, PT, R0, 0xc, PT ;  /* 0x0000000c0000780c */ /* 0x000fe20003f26070 */
[----:B------:R-:W-:-:S04]  /*0740*/  VIADD R0, R24, 0xffffff70 ;  /* 0xffffff7018007836 */ /* 0x000fc80000000000 */
[----:B------:R1:W4:Y:S01]  /*0750*/  @P6 LDG.E.128 R28, desc[UR4][R10.64+-0xb4000] ;  /* 0xf4c000040a1c6981 */ /* 0x000322000c1e1d00 */
[--C-:B---3--:R-:W-:Y:S01]  /*0760*/  IMAD.WIDE R52, R24, 0x4, R46.reuse ;  /* 0x0000000418347825 */ /* 0x108fe200078e022e */
[----:B------:R-:W-:Y:S02]  /*0770*/  ISETP.GE.U32.AND P3, PT, R0, 0xc, PT ;  /* 0x0000000c0000780c */ /* 0x000fe40003f66070 */
[----:B------:R3:W4:Y:S04]  /*0780*/  @!P2 LDG.E.128 R16, desc[UR4][R50.64+-0xa8000] ;  /* 0xf58000043210a981 */ /* 0x000728000c1e1d00 */
[----:B------:R-:W4:Y:S01]  /*0790*/  LDG.E.EL R43, desc[UR4][R52.64] ;  /* 0x00000004342b7981 */ /* 0x000f22000c2e1900 */
[----:B-1----:R-:W-:Y:S01]  /*07a0*/  CS2R R10, SRZ ;  /* 0x00000000000a7805 */ /* 0x002fe2000001ff00 */
[----:B------:R-:W-:-:S02]  /*07b0*/  IMAD.WIDE R46, R45, 0x4, R46 ;  /* 0x000000042d2e7825 */ /* 0x000fc400078e022e */
[----:B------:R1:W4:Y:S01]  /*07c0*/  @!P1 LDG.E.128 R20, desc[UR4][R8.64+-0x9c000] ;  /* 0xf640000408149981 */ /* 0x000322000c1e1d00 */
[----:B---3--:R-:W3:Y:S03]  /*07d0*/  LDC.64 R50, c[0x0][0x250] ;  /* 0x00009400ff327b82 */ /* 0x008ee60000000a00 */
[----:B------:R-:W4:Y:S01]  /*07e0*/  LDG.E.EL R46, desc[UR4][R46.64] ;  /* 0x000000042e2e7981 */ /* 0x000f22000c2e1900 */
[----:B-1----:R-:W-:-:S04]  /*07f0*/  CS2R R8, SRZ ;  /* 0x0000000000087805 */ /* 0x002fc8000001ff00 */
[----:B0-----:R-:W0:Y:S02]  /*0800*/  LDC.64 R52, c[0x0][0x260] ;  /* 0x00009800ff347b82 */ /* 0x001e240000000a00 */
[----:B------:R1:W4:Y:S06]  /*0810*/  @!P3 LDG.E.128 R8, desc[UR4][R48.64+-0x90000] ;  /* 0xf70000043008b981 */ /* 0x00032c000c1e1d00 */
[----:B-1----:R-:W1:Y:S01]  /*0820*/  LDC.64 R48, c[0x0][0x268] ;  /* 0x00009a00ff307b82 */ /* 0x002e620000000a00 */
[----:B--2---:R-:W-:Y:S02]  /*0830*/  SEL R5, R5, RZ, !P4 ;  /* 0x000000ff05057207 */ /* 0x004fe40006000000 */
[----:B------:R-:W-:-:S02]  /*0840*/  SEL R4, R4, RZ, !P4 ;  /* 0x000000ff04047207 */ /* 0x000fc40006000000 */
[----:B-----5:R-:W-:Y:S02]  /*0850*/  SEL R2, R33, RZ, !P5 ;  /* 0x000000ff21027207 */ /* 0x020fe40006800000 */
[----:B------:R-:W-:Y:S02]  /*0860*/  @P5 SEL R2, R5, R41, !P4 ;  /* 0x0000002905025207 */ /* 0x000fe40006000000 */
[----:B------:R-:W-:Y:S02]  /*0870*/  SEL R5, R6, RZ, !P4 ;  /* 0x000000ff06057207 */ /* 0x000fe40006000000 */
[----:B------:R-:W-:Y:S02]  /*0880*/  SEL R0, R32, RZ, !P5 ;  /* 0x000000ff20007207 */ /* 0x000fe40006800000 */
[----:B------:R-:W-:Y:S02]  /*0890*/  @P5 SEL R0, R4, R3, !P4 ;  /* 0x0000000304005207 */ /* 0x000fe40006000000 */
[----:B------:R-:W-:-:S02]  /*08a0*/  SEL R3, R34, RZ, !P5 ;  /* 0x000000ff22037207 */ /* 0x000fc40006800000 */
[----:B------:R-:W-:Y:S01]  /*08b0*/  @P5 SEL R3, R5, R40, !P4 ;  /* 0x0000002805035207 */ /* 0x000fe20006000000 */
[----:B------:R-:W-:Y:S01]  /*08c0*/  VIADD R5, R45, 0xffffff94 ;  /* 0xffffff942d057836 */ /* 0x000fe20000000000 */
[----:B------:R-:W-:Y:S02]  /*08d0*/  SEL R7, R7, RZ, !P4 ;  /* 0x000000ff07077207 */ /* 0x000fe40006000000 */
[----:B------:R-:W-:Y:S02]  /*08e0*/  SEL R4, R35, RZ, !P5 ;  /* 0x000000ff23047207 */ /* 0x000fe40006800000 */
[----:B------:R-:W-:Y:S02]  /*08f0*/  @P5 SEL R4, R7, R36, !P4 ;  /* 0x0000002407045207 */ /* 0x000fe40006000000 */
[----:B------:R-:W-:Y:S01]  /*0900*/  ISETP.GE.U32.AND P4, PT, R5, 0xc, PT ;  /* 0x0000000c0500780c */ /* 0x000fe20003f86070 */
[----:B------:R-:W-:Y:S02]  /*0910*/  VIADD R5, R45, 0xffffff7c ;  /* 0xffffff7c2d057836 */ /* 0x000fe40000000000 */
[----:B---3--:R-:W-:Y:S01]  /*0920*/  IMAD.WIDE R40, R24, 0x4, R50 ;  /* 0x0000000418287825 */ /* 0x008fe200078e0232 */
[----:B----4-:R-:W-:-:S03]  /*0930*/  SEL R34, R28, RZ, P6 ;  /* 0x000000ff1c227207 */ /* 0x010fc60003000000 */
[----:B------:R-:W-:Y:S01]  /*0940*/  FADD R43, R43, 9.9999997473787516356e-06 ;  /* 0x3727c5ac2b2b7421 */ /* 0x000fe20000000000 */
[----:B------:R-:W-:Y:S01]  /*0950*/  SEL R35, R29, RZ, P6 ;  /* 0x000000ff1d237207 */ /* 0x000fe20003000000 */
[----:B------:R-:W-:Y:S01]  /*0960*/  IMAD R33, R39, 0x1b000, R38 ;  /* 0x0001b00027217824 */ /* 0x000fe200078e0226 */
[----:B------:R-:W-:Y:S02]  /*0970*/  SEL R30, R30, RZ, P6 ;  /* 0x000000ff1e1e7207 */ /* 0x000fe40003000000 */
[----:B------:R-:W-:Y:S01]  /*0980*/  SEL R31, R31, RZ, P6 ;  /* 0x000000ff1f1f7207 */ /* 0x000fe20003000000 */
[----:B-1----:R-:W-:Y:S01]  /*0990*/  IMAD.WIDE R38, R24, 0x4, R48 ;  /* 0x0000000418267825 */ /* 0x002fe200078e0230 */
[----:B------:R-:W-:Y:S01]  /*09a0*/  ISETP.GE.U32.AND P6, PT, R5, 0xc, PT ;  /* 0x0000000c0500780c */ /* 0x000fe20003fc6070 */
[----:B------:R-:W1:Y:S01]  /*09b0*/  MUFU.SQRT R43, R43 ;  /* 0x0000002b002b7308 */ /* 0x000e620000002000 */
[----:B------:R2:W3:Y:S01]  /*09c0*/  LDG.E.EL R5, desc[UR4][R40.64] ;  /* 0x0000000428057981 */ /* 0x0004e2000c2e1900 */
[----:B------:R-:W-:Y:S01]  /*09d0*/  VIADD R6, R45, 0xffffff88 ;  /* 0xffffff882d067836 */ /* 0x000fe20000000000 */
[----:B------:R-:W-:-:S02]  /*09e0*/  SEL R20, R20, RZ, !P1 ;  /* 0x000000ff14147207 */ /* 0x000fc40004800000 */
[----:B------:R4:W5:Y:S01]  /*09f0*/  LDG.E.EL R38, desc[UR4][R38.64] ;  /* 0x0000000426267981 */ /* 0x000962000c2e1900 */
[----:B--2---:R-:W-:Y:S02]  /*0a00*/  SEL R40, R19, RZ, !P2 ;  /* 0x000000ff13287207 */ /* 0x004fe40005000000 */
[----:B------:R-:W-:Y:S02]  /*0a10*/  SEL R19, R18, RZ, !P2 ;  /* 0x000000ff12137207 */ /* 0x000fe40005000000 */
[----:B------:R-:W-:Y:S02]  /*0a20*/  SEL R18, R17, RZ, !P2 ;  /* 0x000000ff11127207 */ /* 0x000fe40005000000 */
[----:B------:R-:W-:Y:S01]  /*0a30*/  SEL R17, R16, RZ, !P2 ;  /* 0x000000ff10117207 */ /* 0x000fe20005000000 */
[----:B------:R-:W-:Y:S01]  /*0a40*/  IMAD R32, R42, -0x30000, R37 ;  /* 0xfffd00002a207824 */ /* 0x000fe200078e0225 */
[----:B------:R-:W-:Y:S01]  /*0a50*/  SEL R21, R21, RZ, !P1 ;  /* 0x000000ff15157207 */ /* 0x000fe20004800000 */
[----:B------:R-:W-:Y:S01]  /*0a60*/  IMAD.WIDE R50, R45, 0x4, R50 ;  /* 0x000000042d327825 */ /* 0x000fe200078e0232 */
[----:B------:R-:W-:-:S03]  /*0a70*/  SEL R22, R22, RZ, !P1 ;  /* 0x000000ff16167207 */ /* 0x000fc60004800000 */
[----:B------:R-:W-:Y:S01]  /*0a80*/  FADD R46, R46, 9.9999997473787516356e-06 ;  /* 0x3727c5ac2e2e7421 */ /* 0x000fe20000000000 */
[----:B------:R-:W-:Y:S02]  /*0a90*/  SEL R23, R23, RZ, !P1 ;  /* 0x000000ff17177207 */ /* 0x000fe40004800000 */
[----:B----4-:R-:W-:Y:S02]  /*0aa0*/  SEL R39, R12, RZ, !P0 ;  /* 0x000000ff0c277207 */ /* 0x010fe40004000000 */
[----:B------:R-:W-:Y:S02]  /*0ab0*/  @P1 SEL R23, R40, R31, !P2 ;  /* 0x0000001f28171207 */ /* 0x000fe40005000000 */
[----:B------:R-:W-:Y:S02]  /*0ac0*/  @P1 SEL R22, R19, R30, !P2 ;  /* 0x0000001e13161207 */ /* 0x000fe40005000000 */
[----:B------:R-:W-:Y:S02]  /*0ad0*/  @P1 SEL R21, R18, R35, !P2 ;  /* 0x0000002312151207 */ /* 0x000fe40005000000 */
[----:B------:R-:W-:-:S02]  /*0ae0*/  @P1 SEL R20, R17, R34, !P2 ;  /* 0x0000002211141207 */ /* 0x000fc40005000000 */
[----:B------:R-:W-:Y:S02]  /*0af0*/  SEL R12, R11, RZ, !P3 ;  /* 0x000000ff0b0c7207 */ /* 0x000fe40005800000 */
[----:B------:R-:W-:Y:S02]  /*0b00*/  SEL R40, R13, RZ, !P0 ;  /* 0x000000ff0d287207 */ /* 0x000fe40004000000 */
[----:B------:R-:W-:Y:S02]  /*0b10*/  SEL R11, R8, RZ, !P3 ;  /* 0x000000ff080b7207 */ /* 0x000fe40005800000 */
[----:B------:R-:W-:Y:S02]  /*0b20*/  IADD3 R30, P1, R25, UR6, RZ ;  /* 0x00000006191e7c10 */ /* 0x000fe4000ff3e0ff */
[----:B------:R-:W-:Y:S02]  /*0b30*/  SEL R13, R10, RZ, !P3 ;  /* 0x000000ff0a0d7207 */ /* 0x000fe40005800000 */
[----:B------:R-:W-:Y:S01]  /*0b40*/  SEL R8, R9, RZ, !P3 ;  /* 0x000000ff09087207 */ /* 0x000fe20005800000 */
[----:B------:R-:W-:Y:S01]  /*0b50*/  IMAD R32, R42, 0x1b000, R32 ;  /* 0x0001b0002a207824 */ /* 0x000fe200078e0220 */
[----:B------:R-:W-:Y:S01]  /*0b60*/  ISETP.GE.U32.AND P5, PT, R6, 0xc, PT ;  /* 0x0000000c0600780c */ /* 0x000fe20003fa6070 */
[----:B------:R-:W2:Y:S01]  /*0b70*/  MUFU.SQRT R46, R46 ;  /* 0x0000002e002e7308 */ /* 0x000ea20000002000 */
[----:B------:R4:W3:Y:S01]  /*0b80*/  LDG.E.EL R6, desc[UR4][R50.64] ;  /* 0x0000000432067981 */ /* 0x0008e2000c2e1900 */
[----:B------:R-:W-:-:S02]  /*0b90*/  SEL R41, R14, RZ, !P0 ;  /* 0x000000ff0e297207 */ /* 0x000fc40004000000 */
[----:B------:R-:W-:Y:S02]  /*0ba0*/  SEL R42, R15, RZ, !P0 ;  /* 0x000000ff0f2a7207 */ /* 0x000fe40004000000 */
[----:B------:R-:W-:Y:S02]  /*0bb0*/  IADD3.X R31, R44, UR7, RZ, P1, !PT ;  /* 0x000000072c1f7c10 */ /* 0x000fe40008ffe4ff */
[----:B------:R-:W-:Y:S02]  /*0bc0*/  @P0 SEL R42, R12, R23, !P3 ;  /* 0x000000170c2a0207 */ /* 0x000fe40005800000 */
[----:B------:R-:W-:Y:S02]  /*0bd0*/  @P0 SEL R41, R13, R22, !P3 ;  /* 0x000000160d290207 */ /* 0x000fe40005800000 */
[----:B------:R-:W-:Y:S02]  /*0be0*/  @P0 SEL R40, R8, R21, !P3 ;  /* 0x0000001508280207 */ /* 0x000fe40005800000 */
[----:B------:R-:W-:-:S02]  /*0bf0*/  @P0 SEL R39, R11, R20, !P3 ;  /* 0x000000140b270207 */ /* 0x000fc40005800000 */
[----:B------:R-:W-:Y:S02]  /*0c00*/  IADD3 R34, P2, R25, UR8, RZ ;  /* 0x0000000819227c10 */ /* 0x000fe4000ff5e0ff */
[----:B----4-:R-:W-:Y:S02]  /*0c10*/  IADD3 R50, P1, R27, UR8, RZ ;  /* 0x000000081b327c10 */ /* 0x010fe4000ff3e0ff */
[----:B-1----:R-:W-:Y:S01]  /*0c20*/  FSETP.GT.AND P3, PT, R43, 8.50705917302346158658e+37, PT ;  /* 0x7e8000002b00780b */ /* 0x002fe20003f64000 */
[--C-:B0-----:R-:W-:Y:S01]  /*0c30*/  IMAD.WIDE R28, R24, 0x4, R52.reuse ;  /* 0x00000004181c7825 */ /* 0x101fe200078e0234 */
[----:B------:R-:W-:Y:S02]  /*0c40*/  IADD3.X R35, R44, UR9, RZ, P2, !PT ;  /* 0x000000092c237c10 */ /* 0x000fe400097fe4ff */
[----:B------:R-:W-:Y:S01]  /*0c50*/  IADD3.X R51, R26, UR9, RZ, P1, !PT ;  /* 0x000000091a337c10 */ /* 0x000fe20008ffe4ff */
[----:B------:R-:W-:Y:S01]  /*0c60*/  IMAD.WIDE R52, R45, 0x4, R52 ;  /* 0x000000042d347825 */ /* 0x000fe200078e0234 */
[----:B------:R-:W-:Y:S01]  /*0c70*/  IADD3 R44, P2, R27, UR6, RZ ;  /* 0x000000061b2c7c10 */ /* 0x000fe2000ff5e0ff */
[----:B------:R0:W5:Y:S01]  /*0c80*/  LDG.E.EL R7, desc[UR4][R28.64] ;  /* 0x000000041c077981 */ /* 0x000162000c2e1900 */
[----:B------:R-:W-:Y:S01]  /*0c90*/  FSETP.GEU.AND P1, PT, R43, 1.175494350822287508e-38, PT ;  /* 0x008000002b00780b */ /* 0x000fe20003f2e000 */
[C---:B------:R-:W-:Y:S01]  /*0ca0*/  IMAD.WIDE R8, R45.reuse, 0x4, R48 ;  /* 0x000000042d087825 */ /* 0x040fe200078e0230 */
[----:B------:R-:W-:Y:S01]  /*0cb0*/  ISETP.GE.AND P0, PT, R45, 0x6c, PT ;  /* 0x0000006c2d00780c */ /* 0x000fe20003f06270 */
[----:B------:R1:W4:Y:S01]  /*0cc0*/  LDG.E.EL R36, desc[UR4][R52.64] ;  /* 0x0000000434247981 */ /* 0x000322000c2e1900 */
[----:B------:R-:W-:Y:S01]  /*0cd0*/  IADD3.X R45, R26, UR7, RZ, P2, !PT ;  /* 0x000000071a2d7c10 */ /* 0x000fe200097fe4ff */
[----:B------:R-:W-:-:S02]  /*0ce0*/  IMAD.MOV.U32 R49, RZ, RZ, 0x3e800000 ;  /* 0x3e800000ff317424 */ /* 0x000fc400078e00ff */
[----:B------:R-:W-:Y:S01]  /*0cf0*/  @P3 FMUL R43, R43, 0.25 ;  /* 0x3e8000002b2b3820 */ /* 0x000fe20000400000 */
[----:B------:R2:W4:Y:S01]  /*0d00*/  LDG.E.EL R47, desc[UR4][R8.64] ;  /* 0x00000004082f7981 */ /* 0x000522000c2e1900 */
[----:B0-----:R-:W0:Y:S01]  /*0d10*/  LDC.64 R28, c[0x0][0x210] ;  /* 0x00008400ff1c7b82 */ /* 0x001e220000000a00 */
[----:B------:R-:W-:Y:S02]  /*0d20*/  FSEL R48, R49, 1, P3 ;  /* 0x3f80000031307808 */ /* 0x000fe40001800000 */
[----:B-1----:R-:W-:-:S04]  /*0d30*/  IADD3 R52, P2, R27, UR10, RZ ;  /* 0x0000000a1b347c10 */ /* 0x002fc8000ff5e0ff */
[----:B------:R-:W-:Y:S02]  /*0d40*/  IADD3.X R53, R26, UR11, RZ, P2, !PT ;  /* 0x0000000b1a357c10 */ /* 0x000fe400097fe4ff */
[----:B--2---:R-:W-:Y:S01]  /*0d50*/  FSETP.GT.AND P2, PT, R46, 8.50705917302346158658e+37, PT ;  /* 0x7e8000002e00780b */ /* 0x004fe20003f44000 */
[----:B------:R-:W-:Y:S01]  /*0d60*/  @!P1 FMUL R43, R43, 16777216 ;  /* 0x4b8000002b2b9820 */ /* 0x000fe20000400000 */
[----:B------:R-:W-:Y:S01]  /*0d70*/  @!P1 FMUL R48, R48, 16777216 ;  /* 0x4b80000030309820 */ /* 0x000fe20000400000 */
[----:B------:R-:W-:Y:S01]  /*0d80*/  FSETP.GEU.AND P1, PT, R46, 1.175494350822287508e-38, PT ;  /* 0x008000002e00780b */ /* 0x000fe20003f2e000 */
[C---:B------:R-:W-:Y:S01]  /*0d90*/  VIADD R8, R24.reuse, 0xffffff88 ;  /* 0xffffff8818087836 */ /* 0x040fe20000000000 */
[----:B------:R-:W-:Y:S01]  /*0da0*/  FSEL R49, R49, 1, P2 ;  /* 0x3f80000031317808 */ /* 0x000fe20001000000 */
[----:B------:R-:W-:Y:S01]  /*0db0*/  VIADD R10, R24, 0xffffff94 ;  /* 0xffffff94180a7836 */ /* 0x000fe20000000000 */
[----:B------:R-:W-:-:S06]  /*0dc0*/  CS2R R12, SRZ ;  /* 0x00000000000c7805 */ /* 0x000fcc000001ff00 */
[----:B------:R-:W-:Y:S01]  /*0dd0*/  @P2 FMUL R46, R46, 0.25 ;  /* 0x3e8000002e2e2820 */ /* 0x000fe20000400000 */
[----:B------:R-:W-:Y:S02]  /*0de0*/  ISETP.GE.U32.AND P2, PT, R8, 0xc, PT ;  /* 0x0000000c0800780c */ /* 0x000fe40003f46070 */
[----:B------:R-:W-:Y:S02]  /*0df0*/  CS2R R8, SRZ ;  /* 0x0000000000087805 */ /* 0x000fe4000001ff00 */
[----:B------:R-:W-:Y:S01]  /*0e00*/  ISETP.GE.U32.AND P3, PT, R10, 0xc, PT ;  /* 0x0000000c0a00780c */ /* 0x000fe20003f66070 */
[----:B------:R-:W-:Y:S01]  /*0e10*/  @!P1 FMUL R46, R46, 16777216 ;  /* 0x4b8000002e2e9820 */ /* 0x000fe20000400000 */
[----:B------:R-:W-:Y:S01]  /*0e20*/  @!P1 FMUL R49, R49, 16777216 ;  /* 0x4b80000031319820 */ /* 0x000fe20000400000 */
[----:B------:R-:W-:Y:S02]  /*0e30*/  CS2R R10, SRZ ;  /* 0x00000000000a7805 */ /* 0x000fe4000001ff00 */
[----:B------:R-:W-:-:S02]  /*0e40*/  ISETP.GE.AND P1, PT, R24, 0x6c, PT ;  /* 0x0000006c1800780c */ /* 0x000fc40003f26270 */
[----:B------:R-:W-:Y:S02]  /*0e50*/  CS2R R14, SRZ ;  /* 0x00000000000e7805 */ /* 0x000fe4000001ff00 */
[----:B------:R-:W-:Y:S02]  /*0e60*/  CS2R R20, SRZ ;  /* 0x0000000000147805 */ /* 0x000fe4000001ff00 */
[----:B------:R-:W-:Y:S02]  /*0e70*/  CS2R R22, SRZ ;  /* 0x0000000000167805 */ /* 0x000fe4000001ff00 */
[----:B------:R-:W-:Y:S01]  /*0e80*/  CS2R R16, SRZ ;  /* 0x0000000000107805 */ /* 0x000fe2000001ff00 */
[----:B------:R-:W2:Y:S01]  /*0e90*/  @!P5 LDG.E.128 R8, desc[UR4][R50.64+-0x78000] ;  /* 0xf88000043208d981 */ /* 0x000ea2000c1e1d00 */
[----:B------:R-:W-:Y:S02]  /*0ea0*/  CS2R R18, SRZ ;  /* 0x0000000000127805 */ /* 0x000fe4000001ff00 */
[----:B------:R-:W-:-:S02]  /*0eb0*/  CS2R R24, SRZ ;  /* 0x0000000000187805 */ /* 0x000fc4000001ff00 */
[----:B------:R-:W-:Y:S01]  /*0ec0*/  CS2R R26, SRZ ;  /* 0x00000000001a7805 */ /* 0x000fe2000001ff00 */
[----:B------:R0:W3:Y:S04]  /*0ed0*/  @!P6 LDG.E.128 R12, desc[UR4][R52.64+-0x84000] ;  /* 0xf7c00004340ce981 */ /* 0x0000e8000c1e1d00 */
[----:B------:R1:W4:Y:S04]  /*0ee0*/  @!P2 LDG.E.128 R20, desc[UR4][R34.64+-0x78000] ;  /* 0xf88000042214a981 */ /* 0x000328000c1e1d00 */
[----:B------:R1:W5:Y:S01]  /*0ef0*/  @!P3 LDG.E.128 R16, desc[UR4][R30.64+-0x6c000] ;  /* 0xf94000041e10b981 */ /* 0x000362000c1e1d00 */
[----:B0-----:R-:W-:-:S05]  /*0f00*/  IMAD.WIDE R52, R32, 0x4, R28 ;  /* 0x0000000420347825 */ /* 0x001fca00078e021c */
[----:B------:R0:W5:Y:S01]  /*0f10*/  @!P1 LDG.E.128 R24, desc[UR4][R52.64] ;  /* 0x0000000434189981 */ /* 0x000162000c1e1d00 */
[----:B------:R-:W-:Y:S01]  /*0f20*/  IMAD.WIDE R50, R33, 0x4, R28 ;  /* 0x0000000421327825 */ /* 0x000fe200078e021c */
[----:B------:R-:W-:Y:S02]  /*0f30*/  CS2R R32, SRZ ;  /* 0x0000000000207805 */ /* 0x000fe4000001ff00 */
[----:B-1----:R-:W-:Y:S02]  /*0f40*/  CS2R R34, SRZ ;  /* 0x0000000000227805 */ /* 0x002fe4000001ff00 */
[----:B------:R-:W-:Y:S02]  /*0f50*/  CS2R R28, SRZ ;  /* 0x00000000001c7805 */ /* 0x000fe4000001ff00 */
[----:B------:R-:W-:Y:S02]  /*0f60*/  CS2R R30, SRZ ;  /* 0x00000000001e7805 */ /* 0x000fe4000001ff00 */
[----:B------:R-:W5:Y:S04]  /*0f70*/  @!P4 LDG.E.128 R32, desc[UR4][R44.64+-0x6c000] ;  /* 0xf94000042c20c981 */ /* 0x000f68000c1e1d00 */
[----:B------:R2:W5:Y:S01]  /*0f80*/  @!P0 LDG.E.128 R28, desc[UR4][R50.64] ;  /* 0x00000004321c8981 */ /* 0x000562000c1e1d00 */
[----:B------:R-:W0:Y:S02]  /*0f90*/  MUFU.RCP R43, R43 ;  /* 0x0000002b002b7308 */ /* 0x000e240000001000 */
[----:B0-----:R-:W-:-:S06]  /*0fa0*/  FMUL R52, R43, R48 ;  /* 0x000000302b347220 */ /* 0x001fcc0000400000 */
[----:B------:R-:W0:Y:S02]  /*0fb0*/  MUFU.RCP R46, R46 ;  /* 0x0000002e002e7308 */ /* 0x000e240000001000 */
[----:B0-----:R-:W-:Y:S01]  /*0fc0*/  FMUL R49, R46, R49 ;  /* 0x000000312e317220 */ /* 0x001fe20000400000 */
[----:B--2---:R-:W-:Y:S02]  /*0fd0*/  SEL R50, R9, RZ, !P5 ;  /* 0x000000ff09327207 */ /* 0x004fe40006800000 */
[----:B---3--:R-:W-:Y:S02]  /*0fe0*/  SEL R9, R12, RZ, !P6 ;  /* 0x000000ff0c097207 */ /* 0x008fe40007000000 */
[----:B------:R-:W-:Y:S02]  /*0ff0*/  SEL R13, R13, RZ, !P6 ;  /* 0x000000ff0d0d7207 */ /* 0x000fe40007000000 */
[----:B------:R-:W-:Y:S02]  /*1000*/  SEL R14, R14, RZ, !P6 ;  /* 0x000000ff0e0e7207 */ /* 0x000fe40007000000 */
[----:B----4-:R-:W-:-:S02]  /*1010*/  SEL R23, R23, RZ, !P2 ;  /* 0x000000ff17177207 */ /* 0x010fc40005000000 */
[----:B------:R-:W-:Y:S02]  /*1020*/  SEL R22, R22, RZ, !P2 ;  /* 0x000000ff16167207 */ /* 0x000fe40005000000 */
[----:B------:R-:W-:Y:S02]  /*1030*/  SEL R21, R21, RZ, !P2 ;  /* 0x000000ff15157207 */ /* 0x000fe40005000000 */
[----:B------:R-:W-:Y:S02]  /*1040*/  SEL R48, R8, RZ, !P5 ;  /* 0x000000ff08307207 */ /* 0x000fe40006800000 */
[----:B------:R-:W-:Y:S02]  /*1050*/  SEL R20, R20, RZ, !P2 ;  /* 0x000000ff14147207 */ /* 0x000fe40005000000 */
[----:B------:R-:W-:Y:S02]  /*1060*/  SEL R51, R10, RZ, !P5 ;  /* 0x000000ff0a337207 */ /* 0x000fe40006800000 */
[----:B------:R-:W-:-:S02]  /*1070*/  SEL R53, R11, RZ, !P5 ;  /* 0x000000ff0b357207 */ /* 0x000fc40006800000 */
[----:B------:R-:W-:Y:S02]  /*1080*/  @P5 SEL R48, R9, R0, !P6 ;  /* 0x0000000009305207 */ /* 0x000fe40007000000 */
[----:B------:R-:W-:Y:S02]  /*1090*/  @P5 SEL R50, R13, R2, !P6 ;  /* 0x000000020d325207 */ /* 0x000fe40007000000 */
[----:B-----5:R-:W-:Y:S02]  /*10a0*/  SEL R9, R17, RZ, !P3 ;  /* 0x000000ff11097207 */ /* 0x020fe40005800000 */
[----:B------:R-:W-:Y:S02]  /*10b0*/  SEL R10, R18, RZ, !P3 ;  /* 0x000000ff120a7207 */ /* 0x000fe40005800000 */
[----:B------:R-:W-:Y:S02]  /*10c0*/  SEL R11, R19, RZ, !P3 ;  /* 0x000000ff130b7207 */ /* 0x000fe40005800000 */
[----:B------:R-:W-:-:S02]  /*10d0*/  @P5 SEL R51, R14, R3, !P6 ;  /* 0x000000030e335207 */ /* 0x000fc40007000000 */
[----:B------:R-:W-:Y:S02]  /*10e0*/  SEL R8, R16, RZ, !P3 ;  /* 0x000000ff10087207 */ /* 0x000fe40005800000 */
[----:B------:R-:W-:Y:S02]  /*10f0*/  @P3 SEL R11, R23, R42, !P2 ;  /* 0x0000002a170b3207 */ /* 0x000fe40005000000 */
[----:B------:R-:W-:Y:S02]  /*1100*/  @P3 SEL R10, R22, R41, !P2 ;  /* 0x00000029160a3207 */ /* 0x000fe40005000000 */
[----:B------:R-:W-:Y:S02]  /*1110*/  @P3 SEL R9, R21, R40, !P2 ;  /* 0x0000002815093207 */ /* 0x000fe40005000000 */
[----:B------:R-:W-:Y:S02]  /*1120*/  SEL R0, R25, RZ, !P1 ;  /* 0x000000ff19007207 */ /* 0x000fe40004800000 */
[----:B------:R-:W-:-:S02]  /*1130*/  SEL R2, R27, RZ, !P1 ;  /* 0x000000ff1b027207 */ /* 0x000fc40004800000 */
[----:B------:R-:W-:Y:S02]  /*1140*/  SEL R13, R26, RZ, !P1 ;  /* 0x000000ff1a0d7207 */ /* 0x000fe40004800000 */
[----:B------:R-:W-:Y:S02]  /*1150*/  @P3 SEL R8, R20, R39, !P2 ;  /* 0x0000002714083207 */ /* 0x000fe40005000000 */
[----:B------:R-:W-:Y:S02]  /*1160*/  SEL R3, R24, RZ, !P1 ;  /* 0x000000ff18037207 */ /* 0x000fe40004800000 */
[----:B------:R-:W-:Y:S02]  /*1170*/  SEL R15, R15, RZ, !P6 ;  /* 0x000000ff0f0f7207 */ /* 0x000fe40007000000 */
[----:B------:R-:W-:Y:S02]  /*1180*/  SEL R9, R0, R9, !P1 ;  /* 0x0000000900097207 */ /* 0x000fe40004800000 */
[----:B------:R-:W-:-:S02]  /*1190*/  SEL R11, R2, R11, !P1 ;  /* 0x0000000b020b7207 */ /* 0x000fc40004800000 */
[----:B------:R-:W-:Y:S02]  /*11a0*/  SEL R10, R13, R10, !P1 ;  /* 0x0000000a0d0a7207 */ /* 0x000fe40004800000 */
[----:B------:R-:W-:Y:S01]  /*11b0*/  SEL R8, R3, R8, !P1 ;  /* 0x0000000803087207 */ /* 0x000fe20004800000 */
[----:B------:R-:W-:Y:S01]  /*11c0*/  FADD R3, -R5, R9 ;  /* 0x0000000905037221 */ /* 0x000fe20000000100 */
[----:B------:R-:W-:Y:S01]  /*11d0*/  @P5 SEL R53, R15, R4, !P6 ;  /* 0x000000040f355207 */ /* 0x000fe20007000000 */
[C---:B------:R-:W-:Y:S01]  /*11e0*/  FADD R15, -R5.reuse, R11 ;  /* 0x0000000b050f7221 */ /* 0x040fe20000000100 */
[C---:B------:R-:W-:Y:S01]  /*11f0*/  FADD R13, -R5.reuse, R10 ;  /* 0x0000000a050d7221 */ /* 0x040fe20000000100 */
[----:B------:R-:W-:Y:S01]  /*1200*/  FADD R5, -R5, R8 ;  /* 0x0000000805057221 */ /* 0x000fe20000000100 */
[----:B------:R-:W-:Y:S02]  /*1210*/  SEL R19, R32, RZ, !P4 ;  /* 0x000000ff20137207 */ /* 0x000fe40006000000 */
[----:B------:R-:W-:Y:S01]  /*1220*/  SEL R33, R33, RZ, !P4 ;  /* 0x000000ff21217207 */ /* 0x000fe20006000000 */
[----:B------:R-:W-:Y:S01]  /*1230*/  FMUL R17, R52, R5 ;  /* 0x0000000534117220 */ /* 0x000fe20000400000 */
[----:B------:R-:W-:Y:S01]  /*1240*/  SEL R34, R34, RZ, !P4 ;  /* 0x000000ff22227207 */ /* 0x000fe20006000000 */
[----:B------:R-:W0:Y:S01]  /*1250*/  LDC.64 R4, c[0x0][0x270] ;  /* 0x00009c00ff047b82 */ /* 0x000e220000000a00 */
[----:B------:R-:W-:Y:S01]  /*1260*/  SEL R12, R35, RZ, !P4 ;  /* 0x000000ff230c7207 */ /* 0x000fe20006000000 */
[----:B------:R-:W-:Y:S01]  /*1270*/  FMUL R0, R52, R3 ;  /* 0x0000000334007220 */ /* 0x000fe20000400000 */
[----:B------:R-:W-:-:S02]  /*1280*/  SEL R28, R28, RZ, !P0 ;  /* 0x000000ff1c1c7207 */ /* 0x000fc40004000000 */
[----:B------:R-:W-:Y:S02]  /*1290*/  SEL R29, R29, RZ, !P0 ;  /* 0x000000ff1d1d7207 */ /* 0x000fe40004000000 */
[----:B------:R-:W-:Y:S01]  /*12a0*/  SEL R30, R30, RZ, !P0 ;  /* 0x000000ff1e1e7207 */ /* 0x000fe20004000000 */
[----:B------:R-:W1:Y:S01]  /*12b0*/  LDC.64 R2, c[0x0][0x278] ;  /* 0x00009e00ff027b82 */ /* 0x000e620000000a00 */
[----:B------:R-:W-:Y:S02]  /*12c0*/  SEL R31, R31, RZ, !P0 ;  /* 0x000000ff1f1f7207 */ /* 0x000fe40004000000 */
[----:B------:R-:W-:Y:S02]  /*12d0*/  @P0 SEL R28, R19, R48, !P4 ;  /* 0x00000030131c0207 */ /* 0x000fe40006000000 */
[----:B------:R-:W-:Y:S02]  /*12e0*/  @P0 SEL R29, R33, R50, !P4 ;  /* 0x00000032211d0207 */ /* 0x000fe40006000000 */
[----:B------:R-:W-:-:S02]  /*12f0*/  @P0 SEL R30, R34, R51, !P4 ;  /* 0x00000033221e0207 */ /* 0x000fc40006000000 */
[----:B------:R-:W-:Y:S01]  /*1300*/  @P0 SEL R31, R12, R53, !P4 ;  /* 0x000000350c1f0207 */ /* 0x000fe20006000000 */
[C---:B------:R-:W-:Y:S01]  /*1310*/  FMUL R13, R52.reuse, R13 ;  /* 0x0000000d340d7220 */ /* 0x040fe20000400000 */
[C---:B------:R-:W-:Y:S01]  /*1320*/  FFMA R16, R7.reuse, R0, R38 ;  /* 0x0000000007107223 */ /* 0x040fe20000000026 */
[----:B------:R-:W-:Y:S01]  /*1330*/  FMUL R15, R52, R15 ;  /* 0x0000000f340f7220 */ /* 0x000fe20000400000 */
[C---:B------:R-:W-:Y:S01]  /*1340*/  FADD R12, -R6.reuse, R29 ;  /* 0x0000001d060c7221 */ /* 0x040fe20000000100 */
[C---:B------:R-:W-:Y:S01]  /*1350*/  FADD R0, -R6.reuse, R28 ;  /* 0x0000001c06007221 */ /* 0x040fe20000000100 */
[C---:B------:R-:W-:Y:S01]  /*1360*/  FADD R14, -R6.reuse, R30 ;  /* 0x0000001e060e7221 */ /* 0x040fe20000000100 */
[----:B------:R-:W-:Y:S01]  /*1370*/  FADD R6, -R6, R31 ;  /* 0x0000001f06067221 */ /* 0x000fe20000000100 */
[C-C-:B------:R-:W-:Y:S01]  /*1380*/  FFMA R17, R7.reuse, R17, R38.reuse ;  /* 0x0000001107117223 */ /* 0x140fe20000000026 */
[C-C-:B------:R-:W-:Y:S01]  /*1390*/  FFMA R18, R7.reuse, R13, R38.reuse ;  /* 0x0000000d07127223 */ /* 0x140fe20000000026 */
[----:B------:R-:W-:Y:S01]  /*13a0*/  FFMA R7, R7, R15, R38 ;  /* 0x0000000f07077223 */ /* 0x000fe20000000026 */
[C---:B------:R-:W-:Y:S01]  /*13b0*/  FMUL R12, R49.reuse, R12 ;  /* 0x0000000c310c7220 */ /* 0x040fe20000400000 */
[C---:B------:R-:W-:Y:S01]  /*13c0*/  FMUL R0, R49.reuse, R0 ;  /* 0x0000000031007220 */ /* 0x040fe20000400000 */
[C---:B------:R-:W-:Y:S01]  /*13d0*/  FMUL R14, R49.reuse, R14 ;  /* 0x0000000e310e7220 */ /* 0x040fe20000400000 */
[----:B------:R-:W-:Y:S01]  /*13e0*/  FMUL R6, R49, R6 ;  /* 0x0000000631067220 */ /* 0x000fe20000400000 */
[C-C-:B------:R-:W-:Y:S01]  /*13f0*/  FFMA R15, R36.reuse, R12, R47.reuse ;  /* 0x0000000c240f7223 */ /* 0x140fe2000000002f */
[C-C-:B------:R-:W-:Y:S01]  /*1400*/  FFMA R0, R36.reuse, R0, R47.reuse ;  /* 0x0000000024007223 */ /* 0x140fe2000000002f */
[C-C-:B------:R-:W-:Y:S01]  /*1410*/  FFMA R14, R36.reuse, R14, R47.reuse ;  /* 0x0000000e240e7223 */ /* 0x140fe2000000002f */
[----:B------:R-:W-:Y:S01]  /*1420*/  FFMA R36, R36, R6, R47 ;  /* 0x0000000624247223 */ /* 0x000fe2000000002f */
[----:B------:R-:W-:-:S02]  /*1430*/  FSETP.GEU.AND P6, PT, R7, RZ, PT ;  /* 0x000000ff0700720b */ /* 0x000fc40003fce000 */
[----:B------:R-:W-:Y:S02]  /*1440*/  FSETP.GEU.AND P0, PT, R18, RZ, PT ;  /* 0x000000ff1200720b */ /* 0x000fe40003f0e000 */
[----:B------:R-:W-:Y:S02]  /*1450*/  FSETP.GEU.AND P1, PT, R16, RZ, PT ;  /* 0x000000ff1000720b */ /* 0x000fe40003f2e000 */
[----:B------:R-:W-:Y:S02]  /*1460*/  FSETP.GEU.AND P2, PT, R17, RZ, PT ;  /* 0x000000ff1100720b */ /* 0x000fe40003f4e000 */
[----:B------:R-:W-:Y:S02]  /*1470*/  SEL R7, R7, RZ, P6 ;  /* 0x000000ff07077207 */ /* 0x000fe40003000000 */
[----:B------:R-:W-:Y:S02]  /*1480*/  FSETP.GEU.AND P3, PT, R36, RZ, PT ;  /* 0x000000ff2400720b */ /* 0x000fe40003f6e000 */
[----:B------:R-:W-:-:S02]  /*1490*/  FSETP.GEU.AND P4, PT, R14, RZ, PT ;  /* 0x000000ff0e00720b */ /* 0x000fc40003f8e000 */
[----:B------:R-:W-:Y:S02]  /*14a0*/  FSETP.GEU.AND P5, PT, R15, RZ, PT ;  /* 0x000000ff0f00720b */ /* 0x000fe40003fae000 */
[----:B------:R-:W-:Y:S01]  /*14b0*/  FSETP.GEU.AND P6, PT, R0, RZ, PT ;  /* 0x000000ff0000720b */ /* 0x000fe20003fce000 */
[C---:B0-----:R-:W-:Y:S01]  /*14c0*/  IMAD.WIDE R12, R37.reuse, 0x4, R4 ;  /* 0x00000004250c7825 */ /* 0x041fe200078e0204 */
[----:B------:R-:W-:Y:S02]  /*14d0*/  SEL R6, R18, RZ, P0 ;  /* 0x000000ff12067207 */ /* 0x000fe40000000000 */
[----:B------:R-:W-:Y:S01]  /*14e0*/  SEL R5, R16, RZ, P1 ;  /* 0x000000ff10057207 */ /* 0x000fe20000800000 */
[----:B-1----:R-:W-:Y:S01]  /*14f0*/  IMAD.WIDE R2, R37, 0x4, R2 ;  /* 0x0000000425027825 */ /* 0x002fe200078e0202 */
[----:B------:R-:W-:Y:S02]  /*1500*/  SEL R4, R17, RZ, P2 ;  /* 0x000000ff11047207 */ /* 0x000fe40001000000 */
[----:B------:R-:W-:-:S02]  /*1510*/  SEL R19, R36, RZ, P3 ;  /* 0x000000ff24137207 */ /* 0x000fc40001800000 */
[----:B------:R-:W-:Y:S02]  /*1520*/  SEL R18, R14, RZ, P4 ;  /* 0x000000ff0e127207 */ /* 0x000fe40002000000 */
[----:B------:R-:W-:Y:S02]  /*1530*/  SEL R17, R15, RZ, P5 ;  /* 0x000000ff0f117207 */ /* 0x000fe40002800000 */
[----:B------:R-:W-:Y:S01]  /*1540*/  SEL R16, R0, RZ, P6 ;  /* 0x000000ff00107207 */ /* 0x000fe20003000000 */
[----:B------:R-:W-:Y:S04]  /*1550*/  STG.E.128 desc[UR4][R12.64], R8 ;  /* 0x000000080c007986 */ /* 0x000fe8000c101d04 */
[----:B------:R-:W-:Y:S04]  /*1560*/  STG.E.128 desc[UR4][R12.64+0x800], R28 ;  /* 0x0008001c0c007986 */ /* 0x000fe8000c101d04 */
[----:B------:R-:W-:Y:S04]  /*1570*/  STG.E.128 desc[UR4][R2.64], R4 ;  /* 0x0000000402007986 */ /* 0x000fe8000c101d04 */
[----:B------:R-:W-:Y:S01]  /*1580*/  STG.E.128 desc[UR4][R2.64+0x800], R16 ;  /* 0x0008001002007986 */ /* 0x000fe2000c101d04 */
[----:B------:R-:W-:Y:S05]  /*1590*/  EXIT ;  /* 0x000000000000794d */ /* 0x000fea0003800000 */
.L_x_0:
[----:B------:R-:W-:-:S00]  /*15a0*/  BRA `(.L_x_0) ;  /* 0xfffffffc00fc7947 */ /* 0x000fc0000383ffff */
[----:B------:R-:W-:-:S00]  /*15b0*/  NOP ;  /* 0x0000000000007918 */ /* 0x000fc00000000000 */
        /* <DEDUP_REMOVED lines=12> */
.L_x_1:


//--------------------- .nv.global.init           --------------------------
	.section	.nv.global.init,"aw",@progbits
.nv.global.init:
	.type		_$_str,@object
	.size		_$_str,(_$_str_$_2 - _$_str)
_$_str:
        /*0000*/ 	.byte	0x5f, 0x5f, 0x43, 0x55, 0x44, 0x41, 0x5f, 0x46, 0x54, 0x5a, 0x00
	.type		_$_str_$_2,@object
	.size		_$_str_$_2,(.L_1 - _$_str_$_2)
_$_str_$_2:
        /*000b*/ 	.byte	0x5f, 0x5f, 0x43, 0x55, 0x44, 0x41, 0x5f, 0x50, 0x52, 0x45, 0x43, 0x5f, 0x53, 0x51, 0x52, 0x54
        /*001b*/ 	.byte	0x00
.L_1:


//--------------------- .nv.constant0.triton_poi_fused__native_batch_norm_legit_no_training_cat_relu_37 --------------------------
	.section	.nv.constant0.triton_poi_fused__native_batch_norm_legit_no_training_cat_relu_37,"a",@progbits
	.sectionflags	@""
	.align	4
.nv.constant0.triton_poi_fused__native_batch_norm_legit_no_training_cat_relu_37:
	.zero		644
